	.headerflags	@"EF_CUDA_TEXMODE_UNIFIED EF_CUDA_64BIT_ADDRESS EF_CUDA_ACCELERATORS EF_CUDA_SM90 EF_CUDA_VIRTUAL_SM(EF_CUDA_SM90)"
	.elftype	@"ET_EXEC"


//--------------------- .nv.info                  --------------------------
	.section	.nv.info,"",@"SHT_CUDA_INFO"
	.align	4


	//----- nvinfo : EIATTR_REGCOUNT
	.align		4
        /*0000*/ 	.byte	0x04, 0x2f
        /*0002*/ 	.short	(.L_1 - .L_0)
	.align		4
.L_0:
        /*0004*/ 	.word	index@(triton_poi_fused_convolution_3)
        /*0008*/ 	.word	0x0000001a


	//----- nvinfo : EIATTR_MIN_STACK_SIZE
	.align		4
.L_1:
        /*000c*/ 	.byte	0x04, 0x12
        /*000e*/ 	.short	(.L_3 - .L_2)
	.align		4
.L_2:
        /*0010*/ 	.word	index@(triton_poi_fused_convolution_3)
        /*0014*/ 	.word	0x00000000


	//----- nvinfo : EIATTR_FRAME_SIZE
	.align		4
.L_3:
        /*0018*/ 	.byte	0x04, 0x11
        /*001a*/ 	.short	(.L_5 - .L_4)
	.align		4
.L_4:
        /*001c*/ 	.word	index@(triton_poi_fused_convolution_3)
        /*0020*/ 	.word	0x00000000


	//----- nvinfo : EIATTR_MIN_STACK_SIZE
	.align		4
.L_5:
        /*0024*/ 	.byte	0x04, 0x12
        /*0026*/ 	.short	(.L_7 - .L_6)
	.align		4
.L_6:
        /*0028*/ 	.word	index@(triton_poi_fused_convolution_3)
        /*002c*/ 	.word	0x00000000
.L_7:


//--------------------- .nv.info.triton_poi_fused_convolution_3 --------------------------
	.section	.nv.info.triton_poi_fused_convolution_3,"",@"SHT_CUDA_INFO"
	.sectionflags	@""
	.align	4


	//----- nvinfo : EIATTR_CUDA_API_VERSION
	.align		4
        /*0000*/ 	.byte	0x04, 0x37
        /*0002*/ 	.short	(.L_9 - .L_8)
.L_8:
        /*0004*/ 	.word	0x0000007c


	//----- nvinfo : EIATTR_KPARAM_INFO
	.align		4
.L_9:
        /*0008*/ 	.byte	0x04, 0x17
        /*000a*/ 	.short	(.L_11 - .L_10)
.L_10:
        /*000c*/ 	.word	0x00000000
        /*0010*/ 	.short	0x0004
        /*0012*/ 	.short	0x001c
        /*0014*/ 	.byte	0x00, 0xf0, 0x11, 0x00


	//----- nvinfo : EIATTR_KPARAM_INFO
	.align		4
.L_11:
        /*0018*/ 	.byte	0x04, 0x17
        /*001a*/ 	.short	(.L_13 - .L_12)
.L_12:
        /*001c*/ 	.word	0x00000000
        /*0020*/ 	.short	0x0003
        /*0022*/ 	.short	0x0018
        /*0024*/ 	.byte	0x00, 0xf0, 0x11, 0x00


	//----- nvinfo : EIATTR_KPARAM_INFO
	.align		4
.L_13:
        /*0028*/ 	.byte	0x04, 0x17
        /*002a*/ 	.short	(.L_15 - .L_14)
.L_14:
        /*002c*/ 	.word	0x00000000
        /*0030*/ 	.short	0x0002
        /*0032*/ 	.short	0x0010
        /*0034*/ 	.byte	0x00, 0xf4, 0x21, 0x00


	//----- nvinfo : EIATTR_KPARAM_INFO
	.align		4
.L_15:
        /*0038*/ 	.byte	0x04, 0x17
        /*003a*/ 	.short	(.L_17 - .L_16)
.L_16:
        /*003c*/ 	.word	0x00000000
        /*0040*/ 	.short	0x0001
        /*0042*/ 	.short	0x0008
        /*0044*/ 	.byte	0x00, 0xf4, 0x21, 0x00


	//----- nvinfo : EIATTR_KPARAM_INFO
	.align		4
.L_17:
        /*0048*/ 	.byte	0x04, 0x17
        /*004a*/ 	.short	(.L_19 - .L_18)
.L_18:
        /*004c*/ 	.word	0x00000000
        /*0050*/ 	.short	0x0000
        /*0052*/ 	.short	0x0000
        /*0054*/ 	.byte	0x00, 0xf4, 0x21, 0x00


	//----- nvinfo : EIATTR_SPARSE_MMA_MASK
	.align		4
.L_19:
        /*0058*/ 	.byte	0x03, 0x50
        /*005a*/ 	.short	0x0000


	//----- nvinfo : EIATTR_MAXREG_COUNT
	.align		4
        /*005c*/ 	.byte	0x03, 0x1b
        /*005e*/ 	.short	0x00ff


	//----- nvinfo : EIATTR_EXIT_INSTR_OFFSETS
	.align		4
        /*0060*/ 	.byte	0x04, 0x1c
        /*0062*/ 	.short	(.L_21 - .L_20)


	//   ....[0]....
.L_20:
        /*0064*/ 	.word	0x000002f0


	//   ....[1]....
        /*0068*/ 	.word	0x00000310


	//----- nvinfo : EIATTR_REQNTID
	.align		4
.L_21:
        /*006c*/ 	.byte	0x04, 0x10
        /*006e*/ 	.short	(.L_23 - .L_22)
.L_22:
        /*0070*/ 	.word	0x00000080
        /*0074*/ 	.word	0x00000001
        /*0078*/ 	.word	0x00000001


	//----- nvinfo : EIATTR_CBANK_PARAM_SIZE
	.align		4
.L_23:
        /*007c*/ 	.byte	0x03, 0x19
        /*007e*/ 	.short	0x0020


	//----- nvinfo : EIATTR_PARAM_CBANK
	.align		4
        /*0080*/ 	.byte	0x04, 0x0a
        /*0082*/ 	.short	(.L_25 - .L_24)
	.align		4
.L_24:
        /*0084*/ 	.word	index@(.nv.constant0.triton_poi_fused_convolution_3)
        /*0088*/ 	.short	0x0210
        /*008a*/ 	.short	0x0020


	//----- nvinfo : EIATTR_SW_WAR
	.align		4
.L_25:
        /*008c*/ 	.byte	0x04, 0x36
        /*008e*/ 	.short	(.L_27 - .L_26)
.L_26:
        /*0090*/ 	.word	0x00000008
.L_27:


//--------------------- .nv.callgraph             --------------------------
	.section	.nv.callgraph,"",@"SHT_CUDA_CALLGRAPH"
	.align	4
	.sectionentsize	8
	.align		4
        /*0000*/ 	.word	0x00000000
	.align		4
        /*0004*/ 	.word	0xffffffff
	.align		4
        /*0008*/ 	.word	0x00000000
	.align		4
        /*000c*/ 	.word	0xfffffffe
	.align		4
        /*0010*/ 	.word	0x00000000
	.align		4
        /*0014*/ 	.word	0xfffffffd
	.align		4
        /*0018*/ 	.word	0x00000000
	.align		4
        /*001c*/ 	.word	0xfffffffc


//--------------------- .text.triton_poi_fused_convolution_3 --------------------------
	.section	.text.triton_poi_fused_convolution_3,"ax",@progbits
	.align	128
        .global         triton_poi_fused_convolution_3
        .type           triton_poi_fused_convolution_3,@function
        .size           triton_poi_fused_convolution_3,(.L_x_1 - triton_poi_fused_convolution_3)
        .other          triton_poi_fused_convolution_3,@"STO_CUDA_ENTRY STV_DEFAULT"
triton_poi_fused_convolution_3:
.text.triton_poi_fused_convolution_3:
[----:B------:R-:W0:Y:S02]  /*0000*/  LDC R1, c[0x0][0x28] ;  /* 0x00000a00ff017b82 */ /* 0x000e240000000800 */
[----:B------:R-:W1:Y:S01]  /*0010*/  S2R R8, SR_TID.X ;  /* 0x0000000000087919 */ /* 0x000e620000002100 */
[----:B------:R-:W2:Y:S01]  /*0020*/  S2UR UR4, SR_CTAID.Y ;  /* 0x00000000000479c3 */ /* 0x000ea20000002600 */
[----:B------:R-:W-:Y:S02]  /*0030*/  CS2R R18, SRZ ;  /* 0x0000000000127805 */ /* 0x000fe4000001ff00 */
[----:B------:R-:W-:Y:S01]  /*0040*/  CS2R R16, SRZ ;  /* 0x0000000000107805 */ /* 0x000fe2000001ff00 */
[----:B------:R-:W3:Y:S04]  /*0050*/  S2R R11, SR_CTAID.X ;  /* 0x00000000000b7919 */ /* 0x000ee80000002500 */
[----:B------:R-:W4:Y:S08]  /*0060*/  LDC.64 R6, c[0x0][0x218] ;  /* 0x00008600ff067b82 */ /* 0x000f300000000a00 */
[----:B------:R-:W5:Y:S01]  /*0070*/  LDC.64 R4, c[0x0][0x210] ;  /* 0x00008400ff047b82 */ /* 0x000f620000000a00 */
[----:B--2---:R-:W-:Y:S01]  /*0080*/  USHF.L.U32 UR4, UR4, 0x5, URZ ;  /* 0x0000000504047899 */ /* 0x004fe2000800063f */
[----:B-1----:R-:W-:-:S04]  /*0090*/  SHF.R.U32.HI R2, RZ, 0x2, R8 ;  /* 0x00000002ff027819 */ /* 0x002fc80000011608 */
[----:B------:R-:W-:-:S04]  /*00a0*/  SGXT.U32 R2, R2, 0x5 ;  /* 0x000000050202781a */ /* 0x000fc80000000000 */
[----:B------:R-:W-:Y:S01]  /*00b0*/  LOP3.LUT R3, R2, UR4, RZ, 0xfc, !PT ;  /* 0x0000000402037c12 */ /* 0x000fe2000f8efcff */
[----:B------:R-:W-:Y:S01]  /*00c0*/  HFMA2.MMA R2, -RZ, RZ, 0, 0 ;  /* 0x00000000ff027435 */ /* 0x000fe200000001ff */
[----:B------:R-:W-:Y:S02]  /*00d0*/  ULDC.64 UR4, c[0x0][0x208] ;  /* 0x0000820000047ab9 */ /* 0x000fe40000000a00 */
[----:B------:R-:W-:-:S07]  /*00e0*/  ISETP.GE.AND P1, PT, R3, 0x1c, PT ;  /* 0x0000001c0300780c */ /* 0x000fce0003f26270 */
[----:B------:R-:W-:-:S05]  /*00f0*/  IMAD.HI R0, R3, -0x6db6db6d, R2 ;  /* 0x9249249303007827 */ /* 0x000fca00078e0202 */
[----:B------:R-:W-:-:S04]  /*0100*/  SHF.R.U32.HI R9, RZ, 0x1f, R0 ;  /* 0x0000001fff097819 */ /* 0x000fc80000011600 */
[----:B------:R-:W-:Y:S02]  /*0110*/  LEA.HI.SX32 R9, R0, R9, 0x1e ;  /* 0x0000000900097211 */ /* 0x000fe400078ff2ff */
[----:B------:R-:W-:-:S03]  /*0120*/  SHF.L.U32 R0, R8, 0x2, RZ ;  /* 0x0000000208007819 */ /* 0x000fc600000006ff */
[----:B------:R-:W-:Y:S01]  /*0130*/  IMAD R8, R9, -0x7, R3 ;  /* 0xfffffff909087824 */ /* 0x000fe200078e0203 */
[----:B------:R-:W-:-:S03]  /*0140*/  LOP3.LUT R0, R0, 0xc, RZ, 0xc0, !PT ;  /* 0x0000000c00007812 */ /* 0x000fc600078ec0ff */
[----:B------:R-:W-:Y:S01]  /*0150*/  IMAD R9, R9, 0x70, R8 ;  /* 0x0000007009097824 */ /* 0x000fe200078e0208 */
[----:B---3--:R-:W-:Y:S01]  /*0160*/  LEA R2, R11, R0, 0x4 ;  /* 0x000000000b027211 */ /* 0x008fe200078e20ff */
[----:B----4-:R-:W-:Y:S01]  /*0170*/  IMAD.WIDE R6, R8, 0x4, R6 ;  /* 0x0000000408067825 */ /* 0x010fe200078e0206 */
[----:B------:R-:W-:Y:S02]  /*0180*/  MOV R0, RZ ;  /* 0x000000ff00007202 */ /* 0x000fe40000000f00 */
[C---:B------:R-:W-:Y:S01]  /*0190*/  ISETP.GE.AND P0, PT, R2.reuse, 0x10, PT ;  /* 0x000000100200780c */ /* 0x040fe20003f06270 */
[----:B------:R-:W-:Y:S01]  /*01a0*/  IMAD R9, R2, 0x7, R9 ;  /* 0x0000000702097824 */ /* 0x000fe200078e0209 */
[----:B------:R-:W2:Y:S02]  /*01b0*/  @!P1 LDG.E.EL R19, desc[UR4][R6.64] ;  /* 0x0000000406139981 */ /* 0x000ea4000c2e1900 */
[----:B------:R-:W-:Y:S01]  /*01c0*/  ISETP.LT.AND P0, PT, R3, 0x1c, !P0 ;  /* 0x0000001c0300780c */ /* 0x000fe20004701270 */
[C---:B------:R-:W-:Y:S01]  /*01d0*/  VIADD R11, R9.reuse, 0x7 ;  /* 0x00000007090b7836 */ /* 0x040fe20000000000 */
[----:B------:R-:W-:Y:S01]  /*01e0*/  IADD3 R13, R9, 0xe, RZ ;  /* 0x0000000e090d7810 */ /* 0x000fe20007ffe0ff */
[----:B------:R-:W-:-:S02]  /*01f0*/  VIADD R15, R9, 0x15 ;  /* 0x00000015090f7836 */ /* 0x000fc40000000000 */
[----:B-----5:R-:W-:-:S04]  /*0200*/  IMAD.WIDE R8, R9, 0x4, R4 ;  /* 0x0000000409087825 */ /* 0x020fc800078e0204 */
[----:B------:R-:W-:-:S04]  /*0210*/  IMAD.WIDE R10, R11, 0x4, R4 ;  /* 0x000000040b0a7825 */ /* 0x000fc800078e0204 */
[--C-:B------:R-:W-:Y:S01]  /*0220*/  IMAD.WIDE R12, R13, 0x4, R4.reuse ;  /* 0x000000040d0c7825 */ /* 0x100fe200078e0204 */
[----:B------:R-:W2:Y:S03]  /*0230*/  @P0 LDG.E.EL R0, desc[UR4][R8.64] ;  /* 0x0000000408000981 */ /* 0x000ea6000c2e1900 */
[----:B------:R-:W-:Y:S01]  /*0240*/  IMAD.WIDE R4, R15, 0x4, R4 ;  /* 0x000000040f047825 */ /* 0x000fe200078e0204 */
[----:B------:R-:W3:Y:S01]  /*0250*/  @P0 LDG.E.EL R16, desc[UR4][R10.64] ;  /* 0x000000040a100981 */ /* 0x000ee2000c2e1900 */
[----:B------:R-:W1:Y:S03]  /*0260*/  LDC.64 R14, c[0x0][0x220] ;  /* 0x00008800ff0e7b82 */ /* 0x000e660000000a00 */
[----:B------:R-:W4:Y:S04]  /*0270*/  @P0 LDG.E.EL R17, desc[UR4][R12.64] ;  /* 0x000000040c110981 */ /* 0x000f28000c2e1900 */
[----:B------:R-:W5:Y:S01]  /*0280*/  @P0 LDG.E.EL R18, desc[UR4][R4.64] ;  /* 0x0000000404120981 */ /* 0x000f62000c2e1900 */
[----:B------:R-:W-:-:S05]  /*0290*/  LEA R3, R3, R2, 0x4 ;  /* 0x0000000203037211 */ /* 0x000fca00078e20ff */
[----:B-1----:R-:W-:-:S04]  /*02a0*/  IMAD.WIDE R2, R3, 0x4, R14 ;  /* 0x0000000403027825 */ /* 0x002fc800078e020e */
[C---:B--2---:R-:W-:Y:S01]  /*02b0*/  FADD R20, R19.reuse, R0 ;  /* 0x0000000013147221 */ /* 0x044fe20000000000 */
[C---:B---3--:R-:W-:Y:S01]  /*02c0*/  FADD R21, R19.reuse, R16 ;  /* 0x0000001013157221 */ /* 0x048fe20000000000 */
[C---:B----4-:R-:W-:Y:S01]  /*02d0*/  FADD R22, R19.reuse, R17 ;  /* 0x0000001113167221 */ /* 0x050fe20000000000 */
[----:B-----5:R-:W-:Y:S01]  /*02e0*/  FADD R23, R19, R18 ;  /* 0x0000001213177221 */ /* 0x020fe20000000000 */
[----:B------:R-:W-:Y:S06]  /*02f0*/  @!P0 EXIT ;  /* 0x000000000000894d */ /* 0x000fec0003800000 */
[----:B------:R-:W-:Y:S01]  /*0300*/  STG.E.128 desc[UR4][R2.64], R20 ;  /* 0x0000001402007986 */ /* 0x000fe2000c101d04 */
[----:B------:R-:W-:Y:S05]  /*0310*/  EXIT ;  /* 0x000000000000794d */ /* 0x000fea0003800000 */
.L_x_0:
[----:B------:R-:W-:-:S00]  /*0320*/  BRA `(.L_x_0) ;  /* 0xfffffffc00fc7947 */ /* 0x000fc0000383ffff */
[----:B------:R-:W-:-:S00]  /*0330*/  NOP ;  /* 0x0000000000007918 */ /* 0x000fc00000000000 */
        /* <DEDUP_REMOVED lines=12> */
.L_x_1:


//--------------------- .nv.constant0.triton_poi_fused_convolution_3 --------------------------
	.section	.nv.constant0.triton_poi_fused_convolution_3,"a",@progbits
	.sectionflags	@""
	.align	4
.nv.constant0.triton_poi_fused_convolution_3:
	.zero		560
